	.headerflags	@"EF_CUDA_TEXMODE_UNIFIED EF_CUDA_64BIT_ADDRESS EF_CUDA_ACCELERATORS EF_CUDA_SM90 EF_CUDA_VIRTUAL_SM(EF_CUDA_SM90)"
	.elftype	@"ET_EXEC"


//--------------------- .nv.info                  --------------------------
	.section	.nv.info,"",@"SHT_CUDA_INFO"
	.align	4


	//----- nvinfo : EIATTR_REGCOUNT
	.align		4
        /*0000*/ 	.byte	0x04, 0x2f
        /*0002*/ 	.short	(.L_3 - .L_2)
	.align		4
.L_2:
        /*0004*/ 	.word	index@(triton_poi_fused__native_batch_norm_legit_no_training_convolution_gelu_10)
        /*0008*/ 	.word	0x00000020


	//----- nvinfo : EIATTR_MIN_STACK_SIZE
	.align		4
.L_3:
        /*000c*/ 	.byte	0x04, 0x12
        /*000e*/ 	.short	(.L_5 - .L_4)
	.align		4
.L_4:
        /*0010*/ 	.word	index@(triton_poi_fused__native_batch_norm_legit_no_training_convolution_gelu_10)
        /*0014*/ 	.word	0x00000000


	//----- nvinfo : EIATTR_FRAME_SIZE
	.align		4
.L_5:
        /*0018*/ 	.byte	0x04, 0x11
        /*001a*/ 	.short	(.L_7 - .L_6)
	.align		4
.L_6:
        /*001c*/ 	.word	index@(triton_poi_fused__native_batch_norm_legit_no_training_convolution_gelu_10)
        /*0020*/ 	.word	0x00000000


	//----- nvinfo : EIATTR_MIN_STACK_SIZE
	.align		4
.L_7:
        /*0024*/ 	.byte	0x04, 0x12
        /*0026*/ 	.short	(.L_9 - .L_8)
	.align		4
.L_8:
        /*0028*/ 	.word	index@(triton_poi_fused__native_batch_norm_legit_no_training_convolution_gelu_10)
        /*002c*/ 	.word	0x00000000
.L_9:


//--------------------- .nv.info.triton_poi_fused__native_batch_norm_legit_no_training_convolution_gelu_10 --------------------------
	.section	.nv.info.triton_poi_fused__native_batch_norm_legit_no_training_convolution_gelu_10,"",@"SHT_CUDA_INFO"
	.sectionflags	@""
	.align	4


	//----- nvinfo : EIATTR_CUDA_API_VERSION
	.align		4
        /*0000*/ 	.byte	0x04, 0x37
        /*0002*/ 	.short	(.L_11 - .L_10)
.L_10:
        /*0004*/ 	.word	0x0000007c


	//----- nvinfo : EIATTR_KPARAM_INFO
	.align		4
.L_11:
        /*0008*/ 	.byte	0x04, 0x17
        /*000a*/ 	.short	(.L_13 - .L_12)
.L_12:
        /*000c*/ 	.word	0x00000000
        /*0010*/ 	.short	0x0007
        /*0012*/ 	.short	0x0038
        /*0014*/ 	.byte	0x00, 0xf0, 0x11, 0x00


	//----- nvinfo : EIATTR_KPARAM_INFO
	.align		4
.L_13:
        /*0018*/ 	.byte	0x04, 0x17
        /*001a*/ 	.short	(.L_15 - .L_14)
.L_14:
        /*001c*/ 	.word	0x00000000
        /*0020*/ 	.short	0x0006
        /*0022*/ 	.short	0x0030
        /*0024*/ 	.byte	0x00, 0xf4, 0x21, 0x00


	//----- nvinfo : EIATTR_KPARAM_INFO
	.align		4
.L_15:
        /*0028*/ 	.byte	0x04, 0x17
        /*002a*/ 	.short	(.L_17 - .L_16)
.L_16:
        /*002c*/ 	.word	0x00000000
        /*0030*/ 	.short	0x0005
        /*0032*/ 	.short	0x0028
        /*0034*/ 	.byte	0x00, 0xf4, 0x21, 0x00


	//----- nvinfo : EIATTR_KPARAM_INFO
	.align		4
.L_17:
        /*0038*/ 	.byte	0x04, 0x17
        /*003a*/ 	.short	(.L_19 - .L_18)
.L_18:
        /*003c*/ 	.word	0x00000000
        /*0040*/ 	.short	0x0004
        /*0042*/ 	.short	0x0020
        /*0044*/ 	.byte	0x00, 0xf4, 0x21, 0x00


	//----- nvinfo : EIATTR_KPARAM_INFO
	.align		4
.L_19:
        /*0048*/ 	.byte	0x04, 0x17
        /*004a*/ 	.short	(.L_21 - .L_20)
.L_20:
        /*004c*/ 	.word	0x00000000
        /*0050*/ 	.short	0x0003
        /*0052*/ 	.short	0x0018
        /*0054*/ 	.byte	0x00, 0xf4, 0x21, 0x00


	//----- nvinfo : EIATTR_KPARAM_INFO
	.align		4
.L_21:
        /*0058*/ 	.byte	0x04, 0x17
        /*005a*/ 	.short	(.L_23 - .L_22)
.L_22:
        /*005c*/ 	.word	0x00000000
        /*0060*/ 	.short	0x0002
        /*0062*/ 	.short	0x0010
        /*0064*/ 	.byte	0x00, 0xf4, 0x21, 0x00


	//----- nvinfo : EIATTR_KPARAM_INFO
	.align		4
.L_23:
        /*0068*/ 	.byte	0x04, 0x17
        /*006a*/ 	.short	(.L_25 - .L_24)
.L_24:
        /*006c*/ 	.word	0x00000000
        /*0070*/ 	.short	0x0001
        /*0072*/ 	.short	0x0008
        /*0074*/ 	.byte	0x00, 0xf4, 0x21, 0x00


	//----- nvinfo : EIATTR_KPARAM_INFO
	.align		4
.L_25:
        /*0078*/ 	.byte	0x04, 0x17
        /*007a*/ 	.short	(.L_27 - .L_26)
.L_26:
        /*007c*/ 	.word	0x00000000
        /*0080*/ 	.short	0x0000
        /*0082*/ 	.short	0x0000
        /*0084*/ 	.byte	0x00, 0xf4, 0x21, 0x00


	//----- nvinfo : EIATTR_SPARSE_MMA_MASK
	.align		4
.L_27:
        /*0088*/ 	.byte	0x03, 0x50
        /*008a*/ 	.short	0x0000


	//----- nvinfo : EIATTR_MAXREG_COUNT
	.align		4
        /*008c*/ 	.byte	0x03, 0x1b
        /*008e*/ 	.short	0x00ff


	//----- nvinfo : EIATTR_EXIT_INSTR_OFFSETS
	.align		4
        /*0090*/ 	.byte	0x04, 0x1c
        /*0092*/ 	.short	(.L_29 - .L_28)


	//   ....[0]....
.L_28:
        /*0094*/ 	.word	0x000016c0


	//----- nvinfo : EIATTR_REQNTID
	.align		4
.L_29:
        /*0098*/ 	.byte	0x04, 0x10
        /*009a*/ 	.short	(.L_31 - .L_30)
.L_30:
        /*009c*/ 	.word	0x00000080
        /*00a0*/ 	.word	0x00000001
        /*00a4*/ 	.word	0x00000001


	//----- nvinfo : EIATTR_CBANK_PARAM_SIZE
	.align		4
.L_31:
        /*00a8*/ 	.byte	0x03, 0x19
        /*00aa*/ 	.short	0x003c


	//----- nvinfo : EIATTR_PARAM_CBANK
	.align		4
        /*00ac*/ 	.byte	0x04, 0x0a
        /*00ae*/ 	.short	(.L_33 - .L_32)
	.align		4
.L_32:
        /*00b0*/ 	.word	index@(.nv.constant0.triton_poi_fused__native_batch_norm_legit_no_training_convolution_gelu_10)
        /*00b4*/ 	.short	0x0210
        /*00b6*/ 	.short	0x003c


	//----- nvinfo : EIATTR_SW_WAR
	.align		4
.L_33:
        /*00b8*/ 	.byte	0x04, 0x36
        /*00ba*/ 	.short	(.L_35 - .L_34)
.L_34:
        /*00bc*/ 	.word	0x00000008
.L_35:


//--------------------- .nv.callgraph             --------------------------
	.section	.nv.callgraph,"",@"SHT_CUDA_CALLGRAPH"
	.align	4
	.sectionentsize	8
	.align		4
        /*0000*/ 	.word	0x00000000
	.align		4
        /*0004*/ 	.word	0xffffffff
	.align		4
        /*0008*/ 	.word	0x00000000
	.align		4
        /*000c*/ 	.word	0xfffffffe
	.align		4
        /*0010*/ 	.word	0x00000000
	.align		4
        /*0014*/ 	.word	0xfffffffd
	.align		4
        /*0018*/ 	.word	0x00000000
	.align		4
        /*001c*/ 	.word	0xfffffffc


//--------------------- .nv.constant4             --------------------------
	.section	.nv.constant4,"a",@progbits
	.align	8
	.align		8
.nv.constant4:
        /*0000*/ 	.dword	_$_str
	.align		8
        /*0008*/ 	.dword	_$_str_$_2


//--------------------- .text.triton_poi_fused__native_batch_norm_legit_no_training_convolution_gelu_10 --------------------------
	.section	.text.triton_poi_fused__native_batch_norm_legit_no_training_convolution_gelu_10,"ax",@progbits
	.align	128
        .global         triton_poi_fused__native_batch_norm_legit_no_training_convolution_gelu_10
        .type           triton_poi_fused__native_batch_norm_legit_no_training_convolution_gelu_10,@function
        .size           triton_poi_fused__native_batch_norm_legit_no_training_convolution_gelu_10,(.L_x_1 - triton_poi_fused__native_batch_norm_legit_no_training_convolution_gelu_10)
        .other          triton_poi_fused__native_batch_norm_legit_no_training_convolution_gelu_10,@"STO_CUDA_ENTRY STV_DEFAULT"
triton_poi_fused__native_batch_norm_legit_no_training_convolution_gelu_10:
.text.triton_poi_fused__native_batch_norm_legit_no_training_convolution_gelu_10:
[----:B------:R-:W-:Y:S01]  /*0000*/  LDC R1, c[0x0][0x28] ;  /* 0x00000a00ff017b82 */ /* 0x000fe20000000800 */
[----:B------:R-:W1:Y:S07]  /*0010*/  S2R R0, SR_TID.X ;  /* 0x0000000000007919 */ /* 0x000e6e0000002100 */
[----:B------:R-:W2:Y:S01]  /*0020*/  LDC.64 R20, c[0x0][0x218] ;  /* 0x00008600ff147b82 */ /* 0x000ea20000000a00 */
[----:B------:R-:W-:Y:S01]  /*0030*/  ULDC.64 UR4, c[0x0][0x208] ;  /* 0x0000820000047ab9 */ /* 0x000fe20000000a00 */
[----:B------:R-:W3:Y:S06]  /*0040*/  S2R R3, SR_CTAID.X ;  /* 0x0000000000037919 */ /* 0x000eec0000002500 */
[----:B------:R-:W4:Y:S01]  /*0050*/  LDC.64 R24, c[0x0][0x210] ;  /* 0x00008400ff187b82 */ /* 0x000f220000000a00 */
[----:B------:R-:W-:Y:S01]  /*0060*/  HFMA2.MMA R12, -RZ, RZ, 0.958984375, -6.1690807342529296875e-05 ;  /* 0x3bac840bff0c7435 */ /* 0x000fe200000001ff */
[----:B------:R-:W-:Y:S01]  /*0070*/  MOV R10, 0xb9f560b9 ;  /* 0xb9f560b9000a7802 */ /* 0x000fe20000000f00 */
[----:B------:R-:W-:Y:S01]  /*0080*/  HFMA2.MMA R14, -RZ, RZ, -1.26171875, -2.110004425048828125e-05 ;  /* 0xbd0c8162ff0e7435 */ /* 0x000fe200000001ff */
[----:B------:R-:W-:Y:S01]  /*0090*/  MOV R26, 0xb9f560b9 ;  /* 0xb9f560b9001a7802 */ /* 0x000fe20000000f00 */
[----:B------:R-:W-:Y:S01]  /*00a0*/  HFMA2.MMA R28, -RZ, RZ, 0.958984375, -6.1690807342529296875e-05 ;  /* 0x3bac840bff1c7435 */ /* 0x000fe200000001ff */
[----:B------:R-:W-:Y:S01]  /*00b0*/  MOV R27, 0xb9f560b9 ;  /* 0xb9f560b9001b7802 */ /* 0x000fe20000000f00 */
[----:B------:R-:W-:Y:S01]  /*00c0*/  ULDC.64 UR6, c[0x0][0x240] ;  /* 0x0000900000067ab9 */ /* 0x000fe20000000a00 */
[----:B-1----:R-:W-:-:S04]  /*00d0*/  SHF.L.U32 R0, R0, 0x2, RZ ;  /* 0x0000000200007819 */ /* 0x002fc800000006ff */
[----:B------:R-:W-:Y:S02]  /*00e0*/  LOP3.LUT R0, R0, 0x1fc, RZ, 0xc0, !PT ;  /* 0x000001fc00007812 */ /* 0x000fe400078ec0ff */
[----:B---3--:R-:W-:Y:S02]  /*00f0*/  SHF.R.S32.HI R2, RZ, 0x15, R3 ;  /* 0x00000015ff027819 */ /* 0x008fe40000011403 */
[----:B------:R-:W-:Y:S02]  /*0100*/  LEA R0, R3, R0, 0xa ;  /* 0x0000000003007211 */ /* 0x000fe400078e50ff */
[----:B------:R-:W-:-:S03]  /*0110*/  SGXT R3, R2, 0x1 ;  /* 0x000000010203781a */ /* 0x000fc60000000200 */
[----:B----4-:R-:W-:Y:S01]  /*0120*/  IMAD.WIDE R24, R0, 0x4, R24 ;  /* 0x0000000400187825 */ /* 0x010fe200078e0218 */
[----:B------:R-:W-:-:S04]  /*0130*/  LEA.HI R3, R3, R0, RZ, 0x7 ;  /* 0x0000000003037211 */ /* 0x000fc800078f38ff */
[----:B------:R-:W-:Y:S01]  /*0140*/  LOP3.LUT R3, R3, 0xffffff80, RZ, 0xc0, !PT ;  /* 0xffffff8003037812 */ /* 0x000fe200078ec0ff */
[----:B------:R-:W3:Y:S03]  /*0150*/  LDG.E.128 R4, desc[UR4][R24.64] ;  /* 0x0000000418047981 */ /* 0x000ee6000c1e1d00 */
[----:B------:R-:W-:Y:S01]  /*0160*/  IADD3 R3, R0, -R3, RZ ;  /* 0x8000000300037210 */ /* 0x000fe20007ffe0ff */
[----:B------:R-:W4:Y:S04]  /*0170*/  LDG.E.128 R16, desc[UR4][R24.64+0x800] ;  /* 0x0008000418107981 */ /* 0x000f28000c1e1d00 */
[----:B--2---:R-:W-:-:S06]  /*0180*/  IMAD.WIDE R20, R3, 0x4, R20 ;  /* 0x0000000403147825 */ /* 0x004fcc00078e0214 */
[----:B------:R-:W3:Y:S01]  /*0190*/  LDG.E.EL.128 R20, desc[UR4][R20.64] ;  /* 0x0000000414147981 */ /* 0x000ee2000c2e1d00 */
[----:B------:R-:W-:Y:S01]  /*01a0*/  HFMA2.MMA R2, -RZ, RZ, 0.470947265625, -12.46875 ;  /* 0x3789ca3cff027435 */ /* 0x000fe200000001ff */
[----:B------:R-:W-:Y:S01]  /*01b0*/  MOV R29, 0xb9f560b9 ;  /* 0xb9f560b9001d7802 */ /* 0x000fe20000000f00 */
[----:B---3--:R-:W-:-:S04]  /*01c0*/  FADD R4, R4, R20 ;  /* 0x0000001404047221 */ /* 0x008fc80000000000 */
[----:B------:R-:W-:-:S04]  /*01d0*/  FMUL R8, R4, 0.70710676908493041992 ;  /* 0x3f3504f304087820 */ /* 0x000fc80000400000 */
[----:B------:R-:W-:-:S05]  /*01e0*/  FADD.FTZ R9, |R8|, -RZ ;  /* 0x800000ff08097221 */ /* 0x000fca0000010200 */
[----:B------:R-:W-:Y:S01]  /*01f0*/  FSETP.GE.AND P0, PT, R9, 1.0029599666595458984, PT ;  /* 0x3f8060fe0900780b */ /* 0x000fe20003f06000 */
[----:B------:R-:W-:-:S12]  /*0200*/  FADD R5, R5, R21 ;  /* 0x0000001505057221 */ /* 0x000fd80000000000 */
[----:B------:R-:W-:Y:S01]  /*0210*/  @!P0 MOV R2, 0x38b1e96a ;  /* 0x38b1e96a00028802 */ /* 0x000fe20000000f00 */
[----:B------:R-:W-:Y:S01]  /*0220*/  @!P0 FMUL R9, R8, R8 ;  /* 0x0000000808098220 */ /* 0x000fe20000400000 */
[----:B------:R-:W-:Y:S02]  /*0230*/  @!P0 MOV R10, 0xba574d20 ;  /* 0xba574d20000a8802 */ /* 0x000fe40000000f00 */
[----:B------:R-:W-:-:S03]  /*0240*/  @!P0 MOV R12, 0x3baad5ea ;  /* 0x3baad5ea000c8802 */ /* 0x000fc60000000f00 */
[----:B------:R-:W-:Y:S01]  /*0250*/  FFMA.FTZ R11, R9, R2, R10 ;  /* 0x00000002090b7223 */ /* 0x000fe2000001000a */
[----:B------:R-:W-:Y:S01]  /*0260*/  HFMA2.MMA R10, -RZ, RZ, 1.52734375, -41152 ;  /* 0x3e1cf906ff0a7435 */ /* 0x000fe200000001ff */
[----:B------:R-:W-:Y:S02]  /*0270*/  @!P0 MOV R14, 0xbcdc1be7 ;  /* 0xbcdc1be7000e8802 */ /* 0x000fe40000000f00 */
[-C--:B------:R-:W-:Y:S01]  /*0280*/  FFMA.FTZ R11, R11, R9.reuse, R12 ;  /* 0x000000090b0b7223 */ /* 0x080fe2000001000c */
[----:B------:R-:W-:Y:S02]  /*0290*/  FMUL R2, R5, 0.70710676908493041992 ;  /* 0x3f3504f305027820 */ /* 0x000fe40000400000 */
[----:B------:R-:W-:Y:S01]  /*02a0*/  @!P0 MOV R10, 0x3de718af ;  /* 0x3de718af000a8802 */ /* 0x000fe20000000f00 */
[----:B------:R-:W-:Y:S01]  /*02b0*/  FFMA.FTZ R13, R11, R9, R14 ;  /* 0x000000090b0d7223 */ /* 0x000fe2000001000e */
[----:B------:R-:W-:Y:S01]  /*02c0*/  HFMA2.MMA R14, -RZ, RZ, 1.78125, -136.25 ;  /* 0x3f20d842ff0e7435 */ /* 0x000fe200000001ff */
[----:B------:R-:W-:-:S02]  /*02d0*/  MOV R12, 0x3f6a937e ;  /* 0x3f6a937e000c7802 */ /* 0x000fc40000000f00 */
[----:B------:R-:W-:Y:S01]  /*02e0*/  @!P0 MOV R12, 0xbec093ac ;  /* 0xbec093ac000c8802 */ /* 0x000fe20000000f00 */
[-C--:B------:R-:W-:Y:S01]  /*02f0*/  FFMA.FTZ R13, R13, R9.reuse, R10 ;  /* 0x000000090d0d7223 */ /* 0x080fe2000001000a */
[----:B------:R-:W-:Y:S01]  /*0300*/  FADD.FTZ R11, |R2|, -RZ ;  /* 0x800000ff020b7221 */ /* 0x000fe20000010200 */
[----:B------:R-:W-:Y:S02]  /*0310*/  @!P0 MOV R14, 0x3e0375d3 ;  /* 0x3e0375d3000e8802 */ /* 0x000fe40000000f00 */
[-C--:B------:R-:W-:Y:S01]  /*0320*/  FFMA.FTZ R13, R13, R9.reuse, R12 ;  /* 0x000000090d0d7223 */ /* 0x080fe2000001000c */
[----:B------:R-:W-:Y:S02]  /*0330*/  FSEL R15, -R9, R8, P0 ;  /* 0x00000008090f7208 */ /* 0x000fe40000000100 */
[----:B------:R-:W-:Y:S01]  /*0340*/  FSETP.GE.AND P1, PT, R11, 1.0029599666595458984, PT ;  /* 0x3f8060fe0b00780b */ /* 0x000fe20003f26000 */
[----:B------:R-:W-:Y:S01]  /*0350*/  FFMA.FTZ R14, R13, R9, R14 ;  /* 0x000000090d0e7223 */ /* 0x000fe2000001000e */
[----:B------:R-:W-:-:S03]  /*0360*/  HFMA2.MMA R10, -RZ, RZ, 0.470947265625, -12.46875 ;  /* 0x3789ca3cff0a7435 */ /* 0x000fc600000001ff */
[----:B------:R-:W-:Y:S01]  /*0370*/  FFMA.FTZ R14, R14, R15, R15 ;  /* 0x0000000f0e0e7223 */ /* 0x000fe2000001000f */
[----:B------:R-:W-:-:S03]  /*0380*/  FADD R6, R6, R22 ;  /* 0x0000001606067221 */ /* 0x000fc60000000000 */
[----:B------:R-:W1:Y:S01]  /*0390*/  @P0 MUFU.EX2 R12, R14 ;  /* 0x0000000e000c0308 */ /* 0x000e620000000800 */
[----:B------:R-:W-:-:S03]  /*03a0*/  FMUL R9, R6, 0.70710676908493041992 ;  /* 0x3f3504f306097820 */ /* 0x000fc60000400000 */
[----:B------:R-:W-:Y:S01]  /*03b0*/  @!P1 MOV R10, 0x38b1e96a ;  /* 0x38b1e96a000a9802 */ /* 0x000fe20000000f00 */
[----:B------:R-:W-:Y:S01]  /*03c0*/  @!P1 FMUL R11, R2, R2 ;  /* 0x00000002020b9220 */ /* 0x000fe20000400000 */
[----:B------:R-:W-:Y:S02]  /*03d0*/  @!P1 MOV R26, 0xba574d20 ;  /* 0xba574d20001a9802 */ /* 0x000fe40000000f00 */
[----:B------:R-:W-:-:S03]  /*03e0*/  @!P1 MOV R28, 0x3baad5ea ;  /* 0x3baad5ea001c9802 */ /* 0x000fc60000000f00 */
[----:B------:R-:W-:Y:S01]  /*03f0*/  FFMA.FTZ R13, R11, R10, R26 ;  /* 0x0000000a0b0d7223 */ /* 0x000fe2000001001a */
[----:B------:R-:W-:-:S03]  /*0400*/  FADD.FTZ R10, |R9|, -RZ ;  /* 0x800000ff090a7221 */ /* 0x000fc60000010200 */
[----:B------:R-:W-:Y:S01]  /*0410*/  FFMA.FTZ R15, R13, R11, R28 ;  /* 0x0000000b0d0f7223 */ /* 0x000fe2000001001c */
[----:B-1----:R-:W-:Y:S01]  /*0420*/  @P0 FADD R13, -R12, 1 ;  /* 0x3f8000000c0d0421 */ /* 0x002fe20000000100 */
[----:B------:R-:W-:Y:S01]  /*0430*/  FSETP.GE.AND P2, PT, R10, 1.0029599666595458984, PT ;  /* 0x3f8060fe0a00780b */ /* 0x000fe20003f46000 */
[----:B------:R-:W-:-:S03]  /*0440*/  HFMA2.MMA R26, -RZ, RZ, -1.26171875, -2.110004425048828125e-05 ;  /* 0xbd0c8162ff1a7435 */ /* 0x000fc600000001ff */
[----:B------:R-:W-:Y:S01]  /*0450*/  @P0 LOP3.LUT R14, R13, 0x80000000, R8, 0xf8, !PT ;  /* 0x800000000d0e0812 */ /* 0x000fe200078ef808 */
[----:B------:R-:W-:Y:S02]  /*0460*/  HFMA2.MMA R13, -RZ, RZ, 0.470947265625, -12.46875 ;  /* 0x3789ca3cff0d7435 */ /* 0x000fe400000001ff */
[----:B------:R-:W-:Y:S01]  /*0470*/  HFMA2.MMA R8, -RZ, RZ, 1.52734375, -41152 ;  /* 0x3e1cf906ff087435 */ /* 0x000fe200000001ff */
[----:B------:R-:W-:-:S05]  /*0480*/  @!P1 MOV R26, 0xbcdc1be7 ;  /* 0xbcdc1be7001a9802 */ /* 0x000fca0000000f00 */
[----:B------:R-:W-:Y:S01]  /*0490*/  @!P2 MOV R13, 0x38b1e96a ;  /* 0x38b1e96a000da802 */ /* 0x000fe20000000f00 */
[----:B------:R-:W-:Y:S01]  /*04a0*/  @!P2 FMUL R10, R9, R9 ;  /* 0x00000009090aa220 */ /* 0x000fe20000400000 */
[----:B------:R-:W-:Y:S01]  /*04b0*/  @!P2 MOV R27, 0xba574d20 ;  /* 0xba574d20001ba802 */ /* 0x000fe20000000f00 */
[----:B------:R-:W-:Y:S01]  /*04c0*/  FFMA.FTZ R15, R15, R11, R26 ;  /* 0x0000000b0f0f7223 */ /* 0x000fe2000001001a */
[----:B------:R-:W-:-:S03]  /*04d0*/  @!P1 MOV R8, 0x3de718af ;  /* 0x3de718af00089802 */ /* 0x000fc60000000f00 */
[----:B------:R-:W-:Y:S01]  /*04e0*/  FFMA.FTZ R12, R10, R13, R27 ;  /* 0x0000000d0a0c7223 */ /* 0x000fe2000001001b */
[----:B------:R-:W-:Y:S01]  /*04f0*/  HFMA2.MMA R13, -RZ, RZ, 0.958984375, -6.1690807342529296875e-05 ;  /* 0x3bac840bff0d7435 */ /* 0x000fe200000001ff */
[----:B------:R-:W-:Y:S01]  /*0500*/  FFMA.FTZ R15, R15, R11, R8 ;  /* 0x0000000b0f0f7223 */ /* 0x000fe20000010008 */
[----:B------:R-:W-:Y:S02]  /*0510*/  MOV R8, 0x3f6a937e ;  /* 0x3f6a937e00087802 */ /* 0x000fe40000000f00 */
[----:B------:R-:W-:Y:S02]  /*0520*/  @!P1 MOV R8, 0xbec093ac ;  /* 0xbec093ac00089802 */ /* 0x000fe40000000f00 */
[----:B------:R-:W-:-:S03]  /*0530*/  @!P2 MOV R13, 0x3baad5ea ;  /* 0x3baad5ea000da802 */ /* 0x000fc60000000f00 */
[-C--:B------:R-:W-:Y:S02]  /*0540*/  FFMA.FTZ R15, R15, R11.reuse, R8 ;  /* 0x0000000b0f0f7223 */ /* 0x080fe40000010008 */
[----:B------:R-:W-:Y:S01]  /*0550*/  FFMA.FTZ R12, R12, R10, R13 ;  /* 0x0000000a0c0c7223 */ /* 0x000fe2000001000d */
[----:B------:R-:W-:Y:S01]  /*0560*/  HFMA2.MMA R13, -RZ, RZ, -1.26171875, -2.110004425048828125e-05 ;  /* 0xbd0c8162ff0d7435 */ /* 0x000fe200000001ff */
[----:B------:R-:W-:Y:S02]  /*0570*/  MOV R8, 0x3f20d842 ;  /* 0x3f20d84200087802 */ /* 0x000fe40000000f00 */
[----:B------:R-:W-:Y:S01]  /*0580*/  @!P1 MOV R8, 0x3e0375d3 ;  /* 0x3e0375d300089802 */ /* 0x000fe20000000f00 */
[----:B------:R-:W-:Y:S02]  /*0590*/  HFMA2.MMA R27, -RZ, RZ, 1.52734375, -41152 ;  /* 0x3e1cf906ff1b7435 */ /* 0x000fe400000001ff */
[----:B------:R-:W-:Y:S02]  /*05a0*/  @!P2 MOV R13, 0xbcdc1be7 ;  /* 0xbcdc1be7000da802 */ /* 0x000fe40000000f00 */
[----:B------:R-:W-:Y:S01]  /*05b0*/  FFMA.FTZ R8, R15, R11, R8 ;  /* 0x0000000b0f087223 */ /* 0x000fe20000010008 */
[----:B------:R-:W-:Y:S01]  /*05c0*/  HFMA2.MMA R15, -RZ, RZ, 1.853515625, -0.00091457366943359375 ;  /* 0x3f6a937eff0f7435 */ /* 0x000fe200000001ff */
[----:B------:R-:W-:Y:S01]  /*05d0*/  FSEL R11, -R11, R2, P1 ;  /* 0x000000020b0b7208 */ /* 0x000fe20000800100 */
[----:B------:R-:W-:Y:S01]  /*05e0*/  FFMA.FTZ R12, R12, R10, R13 ;  /* 0x0000000a0c0c7223 */ /* 0x000fe2000001000d */
[----:B------:R-:W-:-:S03]  /*05f0*/  @!P2 MOV R27, 0x3de718af ;  /* 0x3de718af001ba802 */ /* 0x000fc60000000f00 */
[----:B------:R-:W-:Y:S01]  /*0600*/  FFMA.FTZ R13, R8, R11, R11 ;  /* 0x0000000b080d7223 */ /* 0x000fe2000001000b */
[----:B------:R-:W-:Y:S01]  /*0610*/  @!P2 MOV R15, 0xbec093ac ;  /* 0xbec093ac000fa802 */ /* 0x000fe20000000f00 */
[-C--:B------:R-:W-:Y:S01]  /*0620*/  FFMA.FTZ R8, R12, R10.reuse, R27 ;  /* 0x0000000a0c087223 */ /* 0x080fe2000001001b */
[----:B------:R-:W-:Y:S01]  /*0630*/  FADD R7, R7, R23 ;  /* 0x0000001707077221 */ /* 0x000fe20000000000 */
[----:B------:R-:W1:Y:S02]  /*0640*/  @P1 MUFU.EX2 R12, R13 ;  /* 0x0000000d000c1308 */ /* 0x000e640000000800 */
[----:B------:R-:W-:Y:S01]  /*0650*/  FFMA.FTZ R26, R8, R10, R15 ;  /* 0x0000000a081a7223 */ /* 0x000fe2000001000f */
[----:B------:R-:W-:Y:S01]  /*0660*/  HFMA2.MMA R15, -RZ, RZ, 1.78125, -136.25 ;  /* 0x3f20d842ff0f7435 */ /* 0x000fe200000001ff */
[----:B------:R-:W-:Y:S01]  /*0670*/  FMUL R8, R7, 0.70710676908493041992 ;  /* 0x3f3504f307087820 */ /* 0x000fe20000400000 */
[----:B------:R-:W-:-:S03]  /*0680*/  FSEL R27, -R10, R9, P2 ;  /* 0x000000090a1b7208 */ /* 0x000fc60001000100 */
[----:B------:R-:W-:Y:S01]  /*0690*/  FADD.FTZ R11, |R8|, -RZ ;  /* 0x800000ff080b7221 */ /* 0x000fe20000010200 */
[----:B------:R-:W-:-:S04]  /*06a0*/  @!P2 MOV R15, 0x3e0375d3 ;  /* 0x3e0375d3000fa802 */ /* 0x000fc80000000f00 */
[----:B------:R-:W-:Y:S01]  /*06b0*/  FSETP.GE.AND P0, PT, R11, 1.0029599666595458984, PT ;  /* 0x3f8060fe0b00780b */ /* 0x000fe20003f06000 */
[----:B------:R-:W-:Y:S01]  /*06c0*/  FFMA.FTZ R26, R26, R10, R15 ;  /* 0x0000000a1a1a7223 */ /* 0x000fe2000001000f */
[----:B-1----:R-:W-:-:S03]  /*06d0*/  @P1 FADD R15, -R12, 1 ;  /* 0x3f8000000c0f1421 */ /* 0x002fc60000000100 */
[----:B------:R-:W-:Y:S01]  /*06e0*/  FFMA.FTZ R12, R26, R27, R27 ;  /* 0x0000001b1a0c7223 */ /* 0x000fe2000001001b */
[----:B------:R-:W-:Y:S01]  /*06f0*/  HFMA2.MMA R10, -RZ, RZ, 0.470947265625, -12.46875 ;  /* 0x3789ca3cff0a7435 */ /* 0x000fe200000001ff */
[----:B------:R-:W-:Y:S02]  /*0700*/  @P1 LOP3.LUT R13, R15, 0x80000000, R2, 0xf8, !PT ;  /* 0x800000000f0d1812 */ /* 0x000fe400078ef802 */
[----:B------:R-:W1:Y:S01]  /*0710*/  @P2 MUFU.EX2 R2, R12 ;  /* 0x0000000c00022308 */ /* 0x000e620000000800 */
[----:B----4-:R-:W-:Y:S01]  /*0720*/  FADD R16, R16, R20 ;  /* 0x0000001410107221 */ /* 0x010fe20000000000 */
[----:B------:R-:W-:Y:S01]  /*0730*/  MOV R26, 0xb9f560b9 ;  /* 0xb9f560b9001a7802 */ /* 0x000fe20000000f00 */
[----:B------:R-:W-:Y:S01]  /*0740*/  HFMA2.MMA R20, -RZ, RZ, 0.958984375, -6.1690807342529296875e-05 ;  /* 0x3bac840bff147435 */ /* 0x000fe200000001ff */
[----:B------:R-:W-:Y:S01]  /*0750*/  @!P0 MOV R10, 0x38b1e96a ;  /* 0x38b1e96a000a8802 */ /* 0x000fe20000000f00 */
[----:B------:R-:W-:Y:S01]  /*0760*/  @!P0 FMUL R11, R8, R8 ;  /* 0x00000008080b8220 */ /* 0x000fe20000400000 */
[----:B------:R-:W-:-:S03]  /*0770*/  @!P0 MOV R26, 0xba574d20 ;  /* 0xba574d20001a8802 */ /* 0x000fc60000000f00 */
[----:B------:R-:W-:Y:S02]  /*0780*/  @!P0 MOV R20, 0x3baad5ea ;  /* 0x3baad5ea00148802 */ /* 0x000fe40000000f00 */
[----:B------:R-:W-:Y:S01]  /*0790*/  FFMA.FTZ R15, R11, R10, R26 ;  /* 0x0000000a0b0f7223 */ /* 0x000fe2000001001a */
[----:B------:R-:W-:Y:S01]  /*07a0*/  FMUL R10, R16, 0.70710676908493041992 ;  /* 0x3f3504f3100a7820 */ /* 0x000fe20000400000 */
[----:B-1----:R-:W-:Y:S02]  /*07b0*/  @P2 FADD R2, -R2, 1 ;  /* 0x3f80000002022421 */ /* 0x002fe40000000100 */
[----:B------:R-:W-:Y:S01]  /*07c0*/  FFMA.FTZ R15, R15, R11, R20 ;  /* 0x0000000b0f0f7223 */ /* 0x000fe20000010014 */
[----:B------:R-:W-:Y:S01]  /*07d0*/  FADD.FTZ R27, |R10|, -RZ ;  /* 0x800000ff0a1b7221 */ /* 0x000fe20000010200 */
[----:B------:R-:W-:Y:S01]  /*07e0*/  HFMA2.MMA R20, -RZ, RZ, -1.26171875, -2.110004425048828125e-05 ;  /* 0xbd0c8162ff147435 */ /* 0x000fe200000001ff */
[----:B------:R-:W-:Y:S01]  /*07f0*/  @P2 LOP3.LUT R12, R2, 0x80000000, R9, 0xf8, !PT ;  /* 0x80000000020c2812 */ /* 0x000fe200078ef809 */
[----:B------:R-:W-:-:S02]  /*0800*/  HFMA2.MMA R2, -RZ, RZ, 1.52734375, -41152 ;  /* 0x3e1cf906ff027435 */ /* 0x000fc400000001ff */
[----:B------:R-:W-:Y:S02]  /*0810*/  FSETP.GE.AND P1, PT, R27, 1.0029599666595458984, PT ;  /* 0x3f8060fe1b00780b */ /* 0x000fe40003f26000 */
[----:B------:R-:W-:Y:S01]  /*0820*/  @!P0 MOV R20, 0xbcdc1be7 ;  /* 0xbcdc1be700148802 */ /* 0x000fe20000000f00 */
[----:B------:R-:W-:Y:S01]  /*0830*/  HFMA2.MMA R26, -RZ, RZ, -0.74462890625, 604.5 ;  /* 0xb9f560b9ff1a7435 */ /* 0x000fe200000001ff */
[----:B------:R-:W-:-:S03]  /*0840*/  @!P0 MOV R2, 0x3de718af ;  /* 0x3de718af00028802 */ /* 0x000fc60000000f00 */
[----:B------:R-:W-:Y:S01]  /*0850*/  FFMA.FTZ R15, R15, R11, R20 ;  /* 0x0000000b0f0f7223 */ /* 0x000fe20000010014 */
[----:B------:R-:W-:-:S03]  /*0860*/  MOV R20, 0x3789ca3c ;  /* 0x3789ca3c00147802 */ /* 0x000fc60000000f00 */
[----:B------:R-:W-:Y:S01]  /*0870*/  FFMA.FTZ R15, R15, R11, R2 ;  /* 0x0000000b0f0f7223 */ /* 0x000fe20000010002 */
[----:B------:R-:W-:Y:S01]  /*0880*/  HFMA2.MMA R2, -RZ, RZ, 1.853515625, -0.00091457366943359375 ;  /* 0x3f6a937eff027435 */ /* 0x000fe200000001ff */
[----:B------:R-:W-:Y:S01]  /*0890*/  @!P1 MOV R20, 0x38b1e96a ;  /* 0x38b1e96a00149802 */ /* 0x000fe20000000f00 */
[----:B------:R-:W-:Y:S01]  /*08a0*/  @!P1 FMUL R27, R10, R10 ;  /* 0x0000000a0a1b9220 */ /* 0x000fe20000400000 */
[----:B------:R-:W-:-:S03]  /*08b0*/  @!P1 MOV R26, 0xba574d20 ;  /* 0xba574d20001a9802 */ /* 0x000fc60000000f00 */
[----:B------:R-:W-:Y:S02]  /*08c0*/  @!P0 MOV R2, 0xbec093ac ;  /* 0xbec093ac00028802 */ /* 0x000fe40000000f00 */
[----:B------:R-:W-:Y:S01]  /*08d0*/  FFMA.FTZ R9, R27, R20, R26 ;  /* 0x000000141b097223 */ /* 0x000fe2000001001a */
[----:B------:R-:W-:Y:S02]  /*08e0*/  MOV R20, 0x3bac840b ;  /* 0x3bac840b00147802 */ /* 0x000fe40000000f00 */
[----:B------:R-:W-:Y:S01]  /*08f0*/  @!P1 MOV R20, 0x3baad5ea ;  /* 0x3baad5ea00149802 */ /* 0x000fe20000000f00 */
[----:B------:R-:W-:Y:S01]  /*0900*/  FFMA.FTZ R15, R15, R11, R2 ;  /* 0x0000000b0f0f7223 */ /* 0x000fe20000010002 */
[----:B------:R-:W-:-:S03]  /*0910*/  HFMA2.MMA R2, -RZ, RZ, 1.78125, -136.25 ;  /* 0x3f20d842ff027435 */ /* 0x000fc600000001ff */
[----:B------:R-:W-:Y:S01]  /*0920*/  FFMA.FTZ R9, R9, R27, R20 ;  /* 0x0000001b09097223 */ /* 0x000fe20000010014 */
[----:B------:R-:W-:Y:S02]  /*0930*/  MOV R20, 0xbd0c8162 ;  /* 0xbd0c816200147802 */ /* 0x000fe40000000f00 */
[----:B------:R-:W-:Y:S02]  /*0940*/  @!P1 MOV R20, 0xbcdc1be7 ;  /* 0xbcdc1be700149802 */ /* 0x000fe40000000f00 */
[----:B------:R-:W-:-:S03]  /*0950*/  @!P0 MOV R2, 0x3e0375d3 ;  /* 0x3e0375d300028802 */ /* 0x000fc60000000f00 */
[----:B------:R-:W-:Y:S01]  /*0960*/  FFMA.FTZ R9, R9, R27, R20 ;  /* 0x0000001b09097223 */ /* 0x000fe20000010014 */
[----:B------:R-:W-:Y:S01]  /*0970*/  HFMA2.MMA R20, -RZ, RZ, 1.52734375, -41152 ;  /* 0x3e1cf906ff147435 */ /* 0x000fe200000001ff */
[----:B------:R-:W-:Y:S01]  /*0980*/  FFMA.FTZ R2, R15, R11, R2 ;  /* 0x0000000b0f027223 */ /* 0x000fe20000010002 */
[----:B------:R-:W-:-:S04]  /*0990*/  FSEL R11, -R11, R8, P0 ;  /* 0x000000080b0b7208 */ /* 0x000fc80000000100 */
[----:B------:R-:W-:Y:S01]  /*09a0*/  @!P1 MOV R20, 0x3de718af ;  /* 0x3de718af00149802 */ /* 0x000fe20000000f00 */
[----:B------:R-:W-:Y:S01]  /*09b0*/  FFMA.FTZ R2, R2, R11, R11 ;  /* 0x0000000b02027223 */ /* 0x000fe2000001000b */
[----:B------:R-:W-:-:S03]  /*09c0*/  FADD R17, R17, R21 ;  /* 0x0000001511117221 */ /* 0x000fc60000000000 */
[----:B------:R-:W-:Y:S02]  /*09d0*/  FFMA.FTZ R11, R9, R27, R20 ;  /* 0x0000001b090b7223 */ /* 0x000fe40000010014 */
[----:B------:R-:W1:Y:S01]  /*09e0*/  @P0 MUFU.EX2 R9, R2 ;  /* 0x0000000200090308 */ /* 0x000e620000000800 */
[----:B------:R-:W-:Y:S01]  /*09f0*/  HFMA2.MMA R26, -RZ, RZ, 1.853515625, -0.00091457366943359375 ;  /* 0x3f6a937eff1a7435 */ /* 0x000fe200000001ff */
[----:B------:R-:W-:-:S04]  /*0a00*/  FMUL R15, R17, 0.70710676908493041992 ;  /* 0x3f3504f3110f7820 */ /* 0x000fc80000400000 */
[----:B------:R-:W-:Y:S01]  /*0a10*/  FADD.FTZ R20, |R15|, -RZ ;  /* 0x800000ff0f147221 */ /* 0x000fe20000010200 */
[----:B------:R-:W-:-:S04]  /*0a20*/  @!P1 MOV R26, 0xbec093ac ;  /* 0xbec093ac001a9802 */ /* 0x000fc80000000f00 */
[----:B------:R-:W-:Y:S01]  /*0a30*/  FSETP.GE.AND P2, PT, R20, 1.0029599666595458984, PT ;  /* 0x3f8060fe1400780b */ /* 0x000fe20003f46000 */
[----:B------:R-:W-:Y:S01]  /*0a40*/  FFMA.FTZ R11, R11, R27, R26 ;  /* 0x0000001b0b0b7223 */ /* 0x000fe2000001001a */
[----:B------:R-:W-:Y:S01]  /*0a50*/  HFMA2.MMA R26, -RZ, RZ, 1.78125, -136.25 ;  /* 0x3f20d842ff1a7435 */ /* 0x000fe200000001ff */
[----:B-1----:R-:W-:-:S05]  /*0a60*/  @P0 FADD R9, -R9, 1 ;  /* 0x3f80000009090421 */ /* 0x002fca0000000100 */
[----:B------:R-:W-:Y:S02]  /*0a70*/  @!P1 MOV R26, 0x3e0375d3 ;  /* 0x3e0375d3001a9802 */ /* 0x000fe40000000f00 */
[----:B------:R-:W-:Y:S01]  /*0a80*/  @P0 LOP3.LUT R2, R9, 0x80000000, R8, 0xf8, !PT ;  /* 0x8000000009020812 */ /* 0x000fe200078ef808 */
[----:B------:R-:W-:Y:S01]  /*0a90*/  HFMA2.MMA R9, -RZ, RZ, 0.470947265625, -12.46875 ;  /* 0x3789ca3cff097435 */ /* 0x000fe200000001ff */
[----:B------:R-:W-:Y:S01]  /*0aa0*/  FSEL R8, -R27, R10, P1 ;  /* 0x0000000a1b087208 */ /* 0x000fe20000800100 */
[----:B------:R-:W-:Y:S01]  /*0ab0*/  FFMA.FTZ R11, R11, R27, R26 ;  /* 0x0000001b0b0b7223 */ /* 0x000fe2000001001a */
[----:B------:R-:W-:Y:S01]  /*0ac0*/  @!P2 MOV R29, 0xba574d20 ;  /* 0xba574d20001da802 */ /* 0x000fe20000000f00 */
[----:B------:R-:W-:Y:S02]  /*0ad0*/  @!P2 FMUL R20, R15, R15 ;  /* 0x0000000f0f14a220 */ /* 0x000fe40000400000 */
[----:B------:R-:W-:Y:S01]  /*0ae0*/  @!P2 MOV R9, 0x38b1e96a ;  /* 0x38b1e96a0009a802 */ /* 0x000fe20000000f00 */
[----:B------:R-:W-:-:S04]  /*0af0*/  FFMA.FTZ R21, R11, R8, R8 ;  /* 0x000000080b157223 */ /* 0x000fc80000010008 */
[----:B------:R-:W-:Y:S01]  /*0b00*/  FFMA.FTZ R26, R20, R9, R29 ;  /* 0x00000009141a7223 */ /* 0x000fe2000001001d */
[----:B------:R-:W-:Y:S01]  /*0b10*/  HFMA2.MMA R9, -RZ, RZ, 0.958984375, -6.1690807342529296875e-05 ;  /* 0x3bac840bff097435 */ /* 0x000fe200000001ff */
[----:B------:R-:W1:Y:S01]  /*0b20*/  @P1 MUFU.EX2 R8, R21 ;  /* 0x0000001500081308 */ /* 0x000e620000000800 */
[----:B------:R-:W-:-:S04]  /*0b30*/  HFMA2.MMA R11, -RZ, RZ, -1.26171875, -2.110004425048828125e-05 ;  /* 0xbd0c8162ff0b7435 */ /* 0x000fc800000001ff */
[----:B------:R-:W-:Y:S02]  /*0b40*/  @!P2 MOV R9, 0x3baad5ea ;  /* 0x3baad5ea0009a802 */ /* 0x000fe40000000f00 */
[----:B------:R-:W-:-:S03]  /*0b50*/  @!P2 MOV R11, 0xbcdc1be7 ;  /* 0xbcdc1be7000ba802 */ /* 0x000fc60000000f00 */
[----:B------:R-:W-:-:S04]  /*0b60*/  FFMA.FTZ R26, R26, R20, R9 ;  /* 0x000000141a1a7223 */ /* 0x000fc80000010009 */
[----:B------:R-:W-:Y:S01]  /*0b70*/  FFMA.FTZ R26, R26, R20, R11 ;  /* 0x000000141a1a7223 */ /* 0x000fe2000001000b */
[----:B-1----:R-:W-:Y:S01]  /*0b80*/  @P1 FADD R9, -R8, 1 ;  /* 0x3f80000008091421 */ /* 0x002fe20000000100 */
[----:B------:R-:W-:-:S04]  /*0b90*/  HFMA2.MMA R11, -RZ, RZ, 1.52734375, -41152 ;  /* 0x3e1cf906ff0b7435 */ /* 0x000fc800000001ff */
[----:B------:R-:W-:Y:S02]  /*0ba0*/  @P1 LOP3.LUT R21, R9, 0x80000000, R10, 0xf8, !PT ;  /* 0x8000000009151812 */ /* 0x000fe400078ef80a */
[----:B------:R-:W1:Y:S01]  /*0bb0*/  LDC.64 R8, c[0x0][0x220] ;  /* 0x00008800ff087b82 */ /* 0x000e620000000a00 */
[----:B------:R-:W-:-:S05]  /*0bc0*/  @!P2 MOV R11, 0x3de718af ;  /* 0x3de718af000ba802 */ /* 0x000fca0000000f00 */
[----:B------:R-:W-:Y:S01]  /*0bd0*/  FFMA.FTZ R26, R26, R20, R11 ;  /* 0x000000141a1a7223 */ /* 0x000fe2000001000b */
[----:B------:R-:W-:-:S06]  /*0be0*/  HFMA2.MMA R11, -RZ, RZ, 1.853515625, -0.00091457366943359375 ;  /* 0x3f6a937eff0b7435 */ /* 0x000fcc00000001ff */
[----:B------:R-:W-:-:S05]  /*0bf0*/  @!P2 MOV R11, 0xbec093ac ;  /* 0xbec093ac000ba802 */ /* 0x000fca0000000f00 */
[----:B------:R-:W-:Y:S01]  /*0c00*/  FFMA.FTZ R26, R26, R20, R11 ;  /* 0x000000141a1a7223 */ /* 0x000fe2000001000b */
[----:B------:R-:W-:Y:S01]  /*0c10*/  HFMA2.MMA R11, -RZ, RZ, 1.78125, -136.25 ;  /* 0x3f20d842ff0b7435 */ /* 0x000fe200000001ff */
[----:B-1----:R-:W-:-:S05]  /*0c20*/  IMAD.WIDE R8, R3, 0x4, R8 ;  /* 0x0000000403087825 */ /* 0x002fca00078e0208 */
[----:B------:R-:W-:-:S05]  /*0c30*/  @!P2 MOV R11, 0x3e0375d3 ;  /* 0x3e0375d3000ba802 */ /* 0x000fca0000000f00 */
[----:B------:R-:W-:Y:S02]  /*0c40*/  FFMA.FTZ R26, R26, R20, R11 ;  /* 0x000000141a1a7223 */ /* 0x000fe4000001000b */
[----:B------:R-:W2:Y:S01]  /*0c50*/  LDG.E.EL.128 R8, desc[UR4][R8.64] ;  /* 0x0000000408087981 */ /* 0x000ea2000c2e1d00 */
[----:B------:R-:W-:-:S05]  /*0c60*/  FSEL R27, -R20, R15, P2 ;  /* 0x0000000f141b7208 */ /* 0x000fca0001000100 */
[----:B------:R-:W-:-:S04]  /*0c70*/  FFMA.FTZ R26, R26, R27, R27 ;  /* 0x0000001b1a1a7223 */ /* 0x000fc8000001001b */
[----:B------:R-:W1:Y:S01]  /*0c80*/  @P2 MUFU.EX2 R20, R26 ;  /* 0x0000001a00142308 */ /* 0x000e620000000800 */
[----:B------:R-:W-:Y:S01]  /*0c90*/  FADD R18, R18, R22 ;  /* 0x0000001612127221 */ /* 0x000fe20000000000 */
[----:B------:R-:W-:Y:S01]  /*0ca0*/  FADD R21, R21, 1 ;  /* 0x3f80000015157421 */ /* 0x000fe20000000000 */
[----:B-1----:R-:W-:-:S05]  /*0cb0*/  @P2 FADD R20, -R20, 1 ;  /* 0x3f80000014142421 */ /* 0x002fca0000000100 */
[----:B------:R-:W-:Y:S01]  /*0cc0*/  @P2 LOP3.LUT R26, R20, 0x80000000, R15, 0xf8, !PT ;  /* 0x80000000141a2812 */ /* 0x000fe200078ef80f */
[----:B------:R-:W-:Y:S01]  /*0cd0*/  FMUL R20, R16, 0.5 ;  /* 0x3f00000010147820 */ /* 0x000fe20000400000 */
[----:B------:R-:W-:Y:S01]  /*0ce0*/  FMUL R22, R4, 0.5 ;  /* 0x3f00000004167820 */ /* 0x000fe20000400000 */
[----:B------:R-:W-:Y:S01]  /*0cf0*/  FADD R14, R14, 1 ;  /* 0x3f8000000e0e7421 */ /* 0x000fe20000000000 */
[----:B------:R-:W-:Y:S01]  /*0d00*/  FADD R13, R13, 1 ;  /* 0x3f8000000d0d7421 */ /* 0x000fe20000000000 */
[----:B------:R-:W-:Y:S01]  /*0d10*/  FMUL R28, R5, 0.5 ;  /* 0x3f000000051c7820 */ /* 0x000fe20000400000 */
[----:B------:R-:W-:Y:S01]  /*0d20*/  FADD R12, R12, 1 ;  /* 0x3f8000000c0c7421 */ /* 0x000fe20000000000 */
[----:B--2---:R-:W-:Y:S01]  /*0d30*/  LOP3.LUT R29, R8, 0x80000000, RZ, 0x3c, !PT ;  /* 0x80000000081d7812 */ /* 0x004fe200078e3cff */
[----:B------:R-:W-:-:S04]  /*0d40*/  FMUL R8, R18, 0.70710676908493041992 ;  /* 0x3f3504f312087820 */ /* 0x000fc80000400000 */
[----:B------:R-:W-:-:S05]  /*0d50*/  FADD.FTZ R15, |R8|, -RZ ;  /* 0x800000ff080f7221 */ /* 0x000fca0000010200 */
[----:B------:R-:W-:Y:S01]  /*0d60*/  FSETP.GE.AND P0, PT, R15, 1.0029599666595458984, PT ;  /* 0x3f8060fe0f00780b */ /* 0x000fe20003f06000 */
[--C-:B------:R-:W-:Y:S01]  /*0d70*/  FFMA R20, R20, R21, R29.reuse ;  /* 0x0000001514147223 */ /* 0x100fe2000000001d */
[----:B------:R-:W-:Y:S01]  /*0d80*/  FFMA R29, R22, R14, R29 ;  /* 0x0000000e161d7223 */ /* 0x000fe2000000001d */
[----:B------:R-:W-:Y:S01]  /*0d90*/  HFMA2.MMA R14, -RZ, RZ, 0.470947265625, -12.46875 ;  /* 0x3789ca3cff0e7435 */ /* 0x000fe200000001ff */
[----:B------:R-:W-:Y:S01]  /*0da0*/  LOP3.LUT R21, R9, 0x80000000, RZ, 0x3c, !PT ;  /* 0x8000000009157812 */ /* 0x000fe200078e3cff */
[----:B------:R-:W-:Y:S01]  /*0db0*/  FADD R9, R26, 1 ;  /* 0x3f8000001a097421 */ /* 0x000fe20000000000 */
[----:B------:R-:W-:Y:S01]  /*0dc0*/  MOV R22, 0xb9f560b9 ;  /* 0xb9f560b900167802 */ /* 0x000fe20000000f00 */
[----:B------:R-:W-:-:S06]  /*0dd0*/  FMUL R26, R17, 0.5 ;  /* 0x3f000000111a7820 */ /* 0x000fcc0000400000 */
[----:B------:R-:W-:Y:S01]  /*0de0*/  @!P0 MOV R14, 0x38b1e96a ;  /* 0x38b1e96a000e8802 */ /* 0x000fe20000000f00 */
[----:B------:R-:W-:Y:S01]  /*0df0*/  @!P0 FMUL R15, R8, R8 ;  /* 0x00000008080f8220 */ /* 0x000fe20000400000 */
[----:B------:R-:W-:Y:S01]  /*0e00*/  @!P0 MOV R22, 0xba574d20 ;  /* 0xba574d2000168802 */ /* 0x000fe20000000f00 */
[----:B------:R-:W-:-:S04]  /*0e10*/  FFMA R26, R26, R9, R21 ;  /* 0x000000091a1a7223 */ /* 0x000fc80000000015 */
[----:B------:R-:W-:Y:S01]  /*0e20*/  FFMA.FTZ R9, R15, R14, R22 ;  /* 0x0000000e0f097223 */ /* 0x000fe20000010016 */
[----:B------:R-:W-:-:S06]  /*0e30*/  HFMA2.MMA R14, -RZ, RZ, 0.958984375, -6.1690807342529296875e-05 ;  /* 0x3bac840bff0e7435 */ /* 0x000fcc00000001ff */
[----:B------:R-:W-:-:S05]  /*0e40*/  @!P0 MOV R14, 0x3baad5ea ;  /* 0x3baad5ea000e8802 */ /* 0x000fca0000000f00 */
[----:B------:R-:W-:Y:S01]  /*0e50*/  FFMA.FTZ R9, R9, R15, R14 ;  /* 0x0000000f09097223 */ /* 0x000fe2000001000e */
[----:B------:R-:W-:-:S06]  /*0e60*/  HFMA2.MMA R14, -RZ, RZ, -1.26171875, -2.110004425048828125e-05 ;  /* 0xbd0c8162ff0e7435 */ /* 0x000fcc00000001ff */
[----:B------:R-:W-:-:S05]  /*0e70*/  @!P0 MOV R14, 0xbcdc1be7 ;  /* 0xbcdc1be7000e8802 */ /* 0x000fca0000000f00 */
[----:B------:R-:W-:Y:S01]  /*0e80*/  FFMA.FTZ R9, R9, R15, R14 ;  /* 0x0000000f09097223 */ /* 0x000fe2000001000e */
[----:B------:R-:W-:-:S06]  /*0e90*/  HFMA2.MMA R14, -RZ, RZ, 1.52734375, -41152 ;  /* 0x3e1cf906ff0e7435 */ /* 0x000fcc00000001ff */
[----:B------:R-:W-:-:S05]  /*0ea0*/  @!P0 MOV R14, 0x3de718af ;  /* 0x3de718af000e8802 */ /* 0x000fca0000000f00 */
[----:B------:R-:W-:Y:S01]  /*0eb0*/  FFMA.FTZ R9, R9, R15, R14 ;  /* 0x0000000f09097223 */ /* 0x000fe2000001000e */
[----:B------:R-:W-:-:S06]  /*0ec0*/  HFMA2.MMA R14, -RZ, RZ, 1.853515625, -0.00091457366943359375 ;  /* 0x3f6a937eff0e7435 */ /* 0x000fcc00000001ff */
[----:B------:R-:W-:-:S05]  /*0ed0*/  @!P0 MOV R14, 0xbec093ac ;  /* 0xbec093ac000e8802 */ /* 0x000fca0000000f00 */
[----:B------:R-:W-:Y:S01]  /*0ee0*/  FFMA.FTZ R9, R9, R15, R14 ;  /* 0x0000000f09097223 */ /* 0x000fe2000001000e */
[----:B------:R-:W-:-:S06]  /*0ef0*/  HFMA2.MMA R14, -RZ, RZ, 1.78125, -136.25 ;  /* 0x3f20d842ff0e7435 */ /* 0x000fcc00000001ff */
[----:B------:R-:W-:-:S05]  /*0f00*/  @!P0 MOV R14, 0x3e0375d3 ;  /* 0x3e0375d3000e8802 */ /* 0x000fca0000000f00 */
[----:B------:R-:W-:Y:S01]  /*0f10*/  FFMA.FTZ R9, R9, R15, R14 ;  /* 0x0000000f09097223 */ /* 0x000fe2000001000e */
[----:B------:R-:W-:Y:S01]  /*0f20*/  FSEL R14, -R15, R8, P0 ;  /* 0x000000080f0e7208 */ /* 0x000fe20000000100 */
[----:B------:R-:W-:-:S04]  /*0f30*/  FFMA R28, R28, R13, R21 ;  /* 0x0000000d1c1c7223 */ /* 0x000fc80000000015 */
[----:B------:R-:W-:Y:S02]  /*0f40*/  FFMA.FTZ R9, R9, R14, R14 ;  /* 0x0000000e09097223 */ /* 0x000fe4000001000e */
[----:B------:R-:W1:Y:S02]  /*0f50*/  LDC.64 R14, c[0x0][0x228] ;  /* 0x00008a00ff0e7b82 */ /* 0x000e640000000a00 */
[----:B------:R-:W2:Y:S01]  /*0f60*/  @P0 MUFU.EX2 R13, R9 ;  /* 0x00000009000d0308 */ /* 0x000ea20000000800 */
[----:B------:R-:W-:Y:S01]  /*0f70*/  LOP3.LUT R27, R10, 0x80000000, RZ, 0x3c, !PT ;  /* 0x800000000a1b7812 */ /* 0x000fe200078e3cff */
[----:B------:R-:W-:Y:S01]  /*0f80*/  FMUL R10, R6, 0.5 ;  /* 0x3f000000060a7820 */ /* 0x000fe20000400000 */
[----:B--2---:R-:W-:-:S05]  /*0f90*/  @P0 FADD R13, -R13, 1 ;  /* 0x3f8000000d0d0421 */ /* 0x004fca0000000100 */
[----:B------:R-:W-:Y:S01]  /*0fa0*/  @P0 LOP3.LUT R9, R13, 0x80000000, R8, 0xf8, !PT ;  /* 0x800000000d090812 */ /* 0x000fe200078ef808 */
[----:B------:R-:W-:Y:S01]  /*0fb0*/  FMUL R8, R18, 0.5 ;  /* 0x3f00000012087820 */ /* 0x000fe20000400000 */
[----:B-1----:R-:W-:-:S04]  /*0fc0*/  IMAD.WIDE R14, R3, 0x4, R14 ;  /* 0x00000004030e7825 */ /* 0x002fc800078e020e */
[----:B------:R-:W-:-:S04]  /*0fd0*/  FADD R13, R9, 1 ;  /* 0x3f800000090d7421 */ /* 0x000fc80000000000 */
[--C-:B------:R-:W-:Y:S01]  /*0fe0*/  FFMA R8, R8, R13, R27.reuse ;  /* 0x0000000d08087223 */ /* 0x100fe2000000001b */
[----:B------:R-:W-:Y:S02]  /*0ff0*/  FFMA R27, R10, R12, R27 ;  /* 0x0000000c0a1b7223 */ /* 0x000fe4000000001b */
[----:B------:R-:W2:Y:S01]  /*1000*/  LDG.E.EL.128 R12, desc[UR4][R14.64] ;  /* 0x000000040e0c7981 */ /* 0x000ea2000c2e1d00 */
[----:B------:R-:W-:Y:S01]  /*1010*/  FADD R19, R19, R23 ;  /* 0x0000001713137221 */ /* 0x000fe20000000000 */
[----:B--2---:R-:W-:-:S04]  /*1020*/  FADD R22, R12, 9.9999997473787516356e-06 ;  /* 0x3727c5ac0c167421 */ /* 0x004fc80000000000 */
[----:B------:R-:W1:Y:S01]  /*1030*/  MUFU.SQRT R10, R22 ;  /* 0x00000016000a7308 */ /* 0x000e620000002000 */
[----:B------:R-:W-:Y:S01]  /*1040*/  FADD R13, R13, 9.9999997473787516356e-06 ;  /* 0x3727c5ac0d0d7421 */ /* 0x000fe20000000000 */
[----:B------:R-:W-:-:S06]  /*1050*/  FADD R9, R14, 9.9999997473787516356e-06 ;  /* 0x3727c5ac0e097421 */ /* 0x000fcc0000000000 */
[----:B------:R-:W2:Y:S01]  /*1060*/  MUFU.SQRT R12, R13 ;  /* 0x0000000d000c7308 */ /* 0x000ea20000002000 */
[----:B-1----:R-:W-:-:S07]  /*1070*/  FSETP.GT.AND P6, PT, R10, 8.50705917302346158658e+37, PT ;  /* 0x7e8000000a00780b */ /* 0x002fce0003fc4000 */
[----:B------:R-:W1:Y:S01]  /*1080*/  MUFU.SQRT R9, R9 ;  /* 0x0000000900097308 */ /* 0x000e620000002000 */
[----:B------:R-:W-:Y:S01]  /*1090*/  FSETP.GEU.AND P5, PT, R10, 1.175494350822287508e-38, PT ;  /* 0x008000000a00780b */ /* 0x000fe20003fae000 */
[----:B------:R-:W-:Y:S01]  /*10a0*/  FADD R21, R15, 9.9999997473787516356e-06 ;  /* 0x3727c5ac0f157421 */ /* 0x000fe20000000000 */
[C---:B--2---:R-:W-:Y:S02]  /*10b0*/  FSETP.GT.AND P4, PT, R12.reuse, 8.50705917302346158658e+37, PT ;  /* 0x7e8000000c00780b */ /* 0x044fe40003f84000 */
[----:B------:R-:W-:Y:S01]  /*10c0*/  FSETP.GEU.AND P3, PT, R12, 1.175494350822287508e-38, PT ;  /* 0x008000000c00780b */ /* 0x000fe20003f6e000 */
[----:B------:R-:W-:Y:S01]  /*10d0*/  @P6 FMUL R10, R10, 0.25 ;  /* 0x3e8000000a0a6820 */ /* 0x000fe20000400000 */
[----:B------:R-:W-:Y:S01]  /*10e0*/  HFMA2.MMA R14, -RZ, RZ, 1.625, 0 ;  /* 0x3e800000ff0e7435 */ /* 0x000fe200000001ff */
[----:B-1----:R-:W-:-:S06]  /*10f0*/  FSETP.GT.AND P2, PT, R9, 8.50705917302346158658e+37, PT ;  /* 0x7e8000000900780b */ /* 0x002fcc0003f44000 */
[----:B------:R-:W-:Y:S01]  /*1100*/  @!P5 FMUL R10, R10, 16777216 ;  /* 0x4b8000000a0ad820 */ /* 0x000fe20000400000 */
[----:B------:R-:W1:Y:S01]  /*1110*/  MUFU.SQRT R21, R21 ;  /* 0x0000001500157308 */ /* 0x000e620000002000 */
[----:B------:R-:W-:Y:S01]  /*1120*/  FSETP.GEU.AND P0, PT, R9, 1.175494350822287508e-38, PT ;  /* 0x008000000900780b */ /* 0x000fe20003f0e000 */
[----:B------:R-:W-:-:S06]  /*1130*/  @P4 FMUL R12, R12, 0.25 ;  /* 0x3e8000000c0c4820 */ /* 0x000fcc0000400000 */
[----:B------:R-:W2:Y:S01]  /*1140*/  MUFU.RCP R13, R10 ;  /* 0x0000000a000d7308 */ /* 0x000ea20000001000 */
[----:B------:R-:W-:Y:S01]  /*1150*/  FSEL R22, R14, 1, P6 ;  /* 0x3f8000000e167808 */ /* 0x000fe20003000000 */
[----:B------:R-:W-:Y:S01]  /*1160*/  @!P3 FMUL R12, R12, 16777216 ;  /* 0x4b8000000c0cb820 */ /* 0x000fe20000400000 */
[----:B------:R-:W-:-:S03]  /*1170*/  @P2 FMUL R9, R9, 0.25 ;  /* 0x3e80000009092820 */ /* 0x000fc60000400000 */
[----:B------:R-:W-:Y:S02]  /*1180*/  @!P5 FMUL R22, R22, 16777216 ;  /* 0x4b8000001616d820 */ /* 0x000fe40000400000 */
[----:B------:R-:W3:Y:S01]  /*1190*/  MUFU.RCP R15, R12 ;  /* 0x0000000c000f7308 */ /* 0x000ee20000001000 */
[----:B-1----:R-:W-:Y:S01]  /*11a0*/  FSETP.GT.AND P1, PT, R21, 8.50705917302346158658e+37, PT ;  /* 0x7e8000001500780b */ /* 0x002fe20003f24000 */
[----:B------:R-:W-:Y:S01]  /*11b0*/  @!P0 FMUL R9, R9, 16777216 ;  /* 0x4b80000009098820 */ /* 0x000fe20000400000 */
[----:B------:R-:W-:Y:S01]  /*11c0*/  FSETP.GEU.AND P6, PT, R21, 1.175494350822287508e-38, PT ;  /* 0x008000001500780b */ /* 0x000fe20003fce000 */
[----:B--2---:R-:W-:Y:S01]  /*11d0*/  FMUL R13, R13, R22 ;  /* 0x000000160d0d7220 */ /* 0x004fe20000400000 */
[----:B------:R-:W-:-:S03]  /*11e0*/  FSEL R22, R14, 1, P4 ;  /* 0x3f8000000e167808 */ /* 0x000fc60002000000 */
[----:B------:R-:W1:Y:S02]  /*11f0*/  MUFU.RCP R9, R9 ;  /* 0x0000000900097308 */ /* 0x000e640000001000 */
[----:B------:R-:W-:-:S04]  /*1200*/  @!P3 FMUL R22, R22, 16777216 ;  /* 0x4b8000001616b820 */ /* 0x000fc80000400000 */
[----:B------:R-:W-:Y:S01]  /*1210*/  @P1 FMUL R21, R21, 0.25 ;  /* 0x3e80000015151820 */ /* 0x000fe20000400000 */
[----:B---3--:R-:W-:Y:S01]  /*1220*/  FMUL R15, R15, R22 ;  /* 0x000000160f0f7220 */ /* 0x008fe20000400000 */
[----:B------:R-:W-:Y:S02]  /*1230*/  FSEL R22, R14, 1, P2 ;  /* 0x3f8000000e167808 */ /* 0x000fe40001000000 */
[----:B------:R-:W-:-:S03]  /*1240*/  @!P6 FMUL R21, R21, 16777216 ;  /* 0x4b8000001515e820 */ /* 0x000fc60000400000 */
[----:B------:R-:W-:Y:S01]  /*1250*/  @!P0 FMUL R22, R22, 16777216 ;  /* 0x4b80000016168820 */ /* 0x000fe20000400000 */
[----:B------:R2:W3:Y:S01]  /*1260*/  MUFU.RCP R10, R21 ;  /* 0x00000015000a7308 */ /* 0x0004e20000001000 */
[----:B------:R-:W-:Y:S01]  /*1270*/  FSEL R23, R14, 1, P1 ;  /* 0x3f8000000e177808 */ /* 0x000fe20000800000 */
[----:B------:R-:W-:Y:S01]  /*1280*/  FMUL R28, R28, R15 ;  /* 0x0000000f1c1c7220 */ /* 0x000fe20000400000 */
[----:B-1----:R-:W-:Y:S01]  /*1290*/  FMUL R12, R9, R22 ;  /* 0x00000016090c7220 */ /* 0x002fe20000400000 */
[----:B------:R-:W-:Y:S01]  /*12a0*/  FMUL R9, R20, R13 ;  /* 0x0000000d14097220 */ /* 0x000fe20000400000 */
[----:B------:R-:W-:Y:S02]  /*12b0*/  FMUL R26, R26, R15 ;  /* 0x0000000f1a1a7220 */ /* 0x000fe40000400000 */
[----:B------:R-:W1:Y:S08]  /*12c0*/  LDC.64 R14, c[0x0][0x230] ;  /* 0x00008c00ff0e7b82 */ /* 0x000e700000000a00 */
[----:B--2---:R-:W2:Y:S01]  /*12d0*/  LDC.64 R20, c[0x0][0x238] ;  /* 0x00008e00ff147b82 */ /* 0x004ea20000000a00 */
[----:B------:R-:W-:Y:S01]  /*12e0*/  @!P6 FMUL R23, R23, 16777216 ;  /* 0x4b8000001717e820 */ /* 0x000fe20000400000 */
[----:B------:R-:W-:Y:S01]  /*12f0*/  FMUL R29, R29, R13 ;  /* 0x0000000d1d1d7220 */ /* 0x000fe20000400000 */
[----:B------:R-:W-:-:S02]  /*1300*/  FMUL R27, R27, R12 ;  /* 0x0000000c1b1b7220 */ /* 0x000fc40000400000 */
[----:B---3--:R-:W-:Y:S01]  /*1310*/  FMUL R10, R10, R23 ;  /* 0x000000170a0a7220 */ /* 0x008fe20000400000 */
[----:B-1----:R-:W-:-:S04]  /*1320*/  IMAD.WIDE R14, R3, 0x4, R14 ;  /* 0x00000004030e7825 */ /* 0x002fc800078e020e */
[----:B--2---:R-:W-:-:S04]  /*1330*/  IMAD.WIDE R20, R3, 0x4, R20 ;  /* 0x0000000403147825 */ /* 0x004fc800078e0214 */
[----:B------:R-:W-:Y:S02]  /*1340*/  FMUL R3, R8, R12 ;  /* 0x0000000c08037220 */ /* 0x000fe40000400000 */
[----:B------:R-:W2:Y:S04]  /*1350*/  LDG.E.EL.128 R12, desc[UR4][R14.64] ;  /* 0x000000040e0c7981 */ /* 0x000ea8000c2e1d00 */
[----:B------:R-:W2:Y:S04]  /*1360*/  LDG.E.EL.128 R20, desc[UR4][R20.64] ;  /* 0x0000000414147981 */ /* 0x000ea8000c2e1d00 */
[----:B------:R1:W-:Y:S02]  /*1370*/  STG.E.128 desc[UR4][R24.64], R4 ;  /* 0x0000000418007986 */ /* 0x0003e4000c101d04 */
[----:B-1----:R-:W-:Y:S01]  /*1380*/  HFMA2.MMA R5, -RZ, RZ, 0.958984375, -6.1690807342529296875e-05 ;  /* 0x3bac840bff057435 */ /* 0x002fe200000001ff */
[----:B------:R-:W-:Y:S01]  /*1390*/  LOP3.LUT R11, R11, 0x80000000, RZ, 0x3c, !PT ;  /* 0x800000000b0b7812 */ /* 0x000fe200078e3cff */
[----:B------:R-:W-:Y:S01]  /*13a0*/  FADD R2, R2, 1 ;  /* 0x3f80000002027421 */ /* 0x000fe20000000000 */
[----:B------:R-:W-:Y:S01]  /*13b0*/  STG.E.128 desc[UR4][R24.64+0x800], R16 ;  /* 0x0008001018007986 */ /* 0x000fe2000c101d04 */
[C-C-:B--2---:R-:W-:Y:S01]  /*13c0*/  FFMA R8, R12.reuse, R29, R20.reuse ;  /* 0x0000001d0c087223 */ /* 0x144fe20000000014 */
[----:B------:R-:W-:Y:S01]  /*13d0*/  FMUL R29, R19, 0.70710676908493041992 ;  /* 0x3f3504f3131d7820 */ /* 0x000fe20000400000 */
[----:B------:R-:W-:-:S03]  /*13e0*/  FFMA R12, R12, R9, R20 ;  /* 0x000000090c0c7223 */ /* 0x000fc60000000014 */
[----:B------:R-:W-:-:S05]  /*13f0*/  FADD.FTZ R20, |R29|, -RZ ;  /* 0x800000ff1d147221 */ /* 0x000fca0000010200 */
[----:B------:R-:W-:Y:S01]  /*1400*/  FSETP.GE.AND P0, PT, R20, 1.0029599666595458984, PT ;  /* 0x3f8060fe1400780b */ /* 0x000fe20003f06000 */
[C-C-:B------:R-:W-:Y:S01]  /*1410*/  FFMA R9, R13.reuse, R28, R21.reuse ;  /* 0x0000001c0d097223 */ /* 0x140fe20000000015 */
[----:B------:R-:W-:Y:S01]  /*1420*/  HFMA2.MMA R28, -RZ, RZ, -0.74462890625, 604.5 ;  /* 0xb9f560b9ff1c7435 */ /* 0x000fe200000001ff */
[----:B------:R-:W-:Y:S01]  /*1430*/  FFMA R13, R13, R26, R21 ;  /* 0x0000001a0d0d7223 */ /* 0x000fe20000000015 */
[----:B------:R-:W-:-:S09]  /*1440*/  MOV R26, 0x3789ca3c ;  /* 0x3789ca3c001a7802 */ /* 0x000fd20000000f00 */
[----:B------:R-:W-:Y:S01]  /*1450*/  @!P0 MOV R26, 0x38b1e96a ;  /* 0x38b1e96a001a8802 */ /* 0x000fe20000000f00 */
[----:B------:R-:W-:Y:S01]  /*1460*/  @!P0 FMUL R20, R29, R29 ;  /* 0x0000001d1d148220 */ /* 0x000fe20000400000 */
[----:B------:R-:W-:Y:S02]  /*1470*/  @!P0 MOV R28, 0xba574d20 ;  /* 0xba574d20001c8802 */ /* 0x000fe40000000f00 */
[----:B------:R-:W-:-:S03]  /*1480*/  @!P0 MOV R5, 0x3baad5ea ;  /* 0x3baad5ea00058802 */ /* 0x000fc60000000f00 */
[----:B------:R-:W-:-:S04]  /*1490*/  FFMA.FTZ R26, R20, R26, R28 ;  /* 0x0000001a141a7223 */ /* 0x000fc8000001001c */
        /* <DEDUP_REMOVED lines=10> */
[----:B------:R-:W-:Y:S01]  /*1540*/  HFMA2.MMA R5, -RZ, RZ, 1.78125, -136.25 ;  /* 0x3f20d842ff057435 */ /* 0x000fe200000001ff */
[----:B------:R-:W-:-:S05]  /*1550*/  FSEL R4, -R20, R29, P0 ;  /* 0x0000001d14047208 */ /* 0x000fca0000000100 */
[----:B------:R-:W-:-:S05]  /*1560*/  @!P0 MOV R5, 0x3e0375d3 ;  /* 0x3e0375d300058802 */ /* 0x000fca0000000f00 */
[----:B------:R-:W-:-:S04]  /*1570*/  FFMA.FTZ R5, R26, R20, R5 ;  /* 0x000000141a057223 */ /* 0x000fc80000010005 */
[----:B------:R-:W-:-:S04]  /*1580*/  FFMA.FTZ R4, R5, R4, R4 ;  /* 0x0000000405047223 */ /* 0x000fc80000010004 */
[----:B------:R-:W1:Y:S01]  /*1590*/  @P0 MUFU.EX2 R5, R4 ;  /* 0x0000000400050308 */ /* 0x000e620000000800 */
[----:B------:R-:W-:Y:S01]  /*15a0*/  FMUL R20, R7, 0.5 ;  /* 0x3f00000007147820 */ /* 0x000fe20000400000 */
[----:B------:R-:W-:-:S03]  /*15b0*/  SHF.R.S32.HI R21, RZ, 0x1f, R0 ;  /* 0x0000001fff157819 */ /* 0x000fc60000011400 */
[----:B------:R-:W-:Y:S01]  /*15c0*/  FFMA R7, R20, R2, R11 ;  /* 0x0000000214077223 */ /* 0x000fe2000000000b */
[----:B-1----:R-:W-:-:S05]  /*15d0*/  @P0 FADD R6, -R5, 1 ;  /* 0x3f80000005060421 */ /* 0x002fca0000000100 */
[----:B------:R-:W-:Y:S01]  /*15e0*/  @P0 LOP3.LUT R4, R6, 0x80000000, R29, 0xf8, !PT ;  /* 0x8000000006040812 */ /* 0x000fe200078ef81d */
[----:B------:R-:W-:-:S04]  /*15f0*/  FMUL R2, R19, 0.5 ;  /* 0x3f00000013027820 */ /* 0x000fc80000400000 */
[----:B------:R-:W-:Y:S01]  /*1600*/  FADD R5, R4, 1 ;  /* 0x3f80000004057421 */ /* 0x000fe20000000000 */
[----:B------:R-:W-:-:S03]  /*1610*/  LEA R4, P0, R0, UR6, 0x2 ;  /* 0x0000000600047c11 */ /* 0x000fc6000f8010ff */
[----:B------:R-:W-:Y:S01]  /*1620*/  FFMA R11, R2, R5, R11 ;  /* 0x00000005020b7223 */ /* 0x000fe2000000000b */
[----:B------:R-:W-:Y:S01]  /*1630*/  LEA.HI.X R5, R0, UR7, R21, 0x2, P0 ;  /* 0x0000000700057c11 */ /* 0x000fe200080f1415 */
[-C--:B------:R-:W-:Y:S02]  /*1640*/  FMUL R0, R7, R10.reuse ;  /* 0x0000000a07007220 */ /* 0x080fe40000400000 */
[----:B------:R-:W-:Y:S01]  /*1650*/  FMUL R2, R11, R10 ;  /* 0x0000000a0b027220 */ /* 0x000fe20000400000 */
[C-C-:B------:R-:W-:Y:S01]  /*1660*/  FFMA R10, R14.reuse, R27, R22.reuse ;  /* 0x0000001b0e0a7223 */ /* 0x140fe20000000016 */
[C-C-:B------:R-:W-:Y:S01]  /*1670*/  FFMA R11, R15.reuse, R0, R23.reuse ;  /* 0x000000000f0b7223 */ /* 0x140fe20000000017 */
[----:B------:R-:W-:Y:S01]  /*1680*/  FFMA R14, R14, R3, R22 ;  /* 0x000000030e0e7223 */ /* 0x000fe20000000016 */
[----:B------:R-:W-:-:S03]  /*1690*/  FFMA R15, R15, R2, R23 ;  /* 0x000000020f0f7223 */ /* 0x000fc60000000017 */
[----:B------:R-:W-:Y:S04]  /*16a0*/  STG.E.128 desc[UR4][R4.64], R8 ;  /* 0x0000000804007986 */ /* 0x000fe8000c101d04 */
[----:B------:R-:W-:Y:S01]  /*16b0*/  STG.E.128 desc[UR4][R4.64+0x800], R12 ;  /* 0x0008000c04007986 */ /* 0x000fe2000c101d04 */
[----:B------:R-:W-:Y:S05]  /*16c0*/  EXIT ;  /* 0x000000000000794d */ /* 0x000fea0003800000 */
.L_x_0:
[----:B------:R-:W-:-:S00]  /*16d0*/  BRA `(.L_x_0) ;  /* 0xfffffffc00fc7947 */ /* 0x000fc0000383ffff */
[----:B------:R-:W-:-:S00]  /*16e0*/  NOP ;  /* 0x0000000000007918 */ /* 0x000fc00000000000 */
        /* <DEDUP_REMOVED lines=9> */
.L_x_1:


//--------------------- .nv.global.init           --------------------------
	.section	.nv.global.init,"aw",@progbits
.nv.global.init:
	.type		_$_str,@object
	.size		_$_str,(_$_str_$_2 - _$_str)
_$_str:
        /*0000*/ 	.byte	0x5f, 0x5f, 0x43, 0x55, 0x44, 0x41, 0x5f, 0x46, 0x54, 0x5a, 0x00
	.type		_$_str_$_2,@object
	.size		_$_str_$_2,(.L_1 - _$_str_$_2)
_$_str_$_2:
        /*000b*/ 	.byte	0x5f, 0x5f, 0x43, 0x55, 0x44, 0x41, 0x5f, 0x50, 0x52, 0x45, 0x43, 0x5f, 0x53, 0x51, 0x52, 0x54
        /*001b*/ 	.byte	0x00
.L_1:


//--------------------- .nv.constant0.triton_poi_fused__native_batch_norm_legit_no_training_convolution_gelu_10 --------------------------
	.section	.nv.constant0.triton_poi_fused__native_batch_norm_legit_no_training_convolution_gelu_10,"a",@progbits
	.sectionflags	@""
	.align	4
.nv.constant0.triton_poi_fused__native_batch_norm_legit_no_training_convolution_gelu_10:
	.zero		588
